//
// Generated by NVIDIA NVVM Compiler
//
// Compiler Build ID: CL-36424714
// Cuda compilation tools, release 13.0, V13.0.88
// Based on NVVM 20.0.0
//

.version 9.0
.target sm_100
.address_size 64

	// .globl	_Z7encryptPjS_S_

.visible .entry _Z7encryptPjS_S_(
	.param .u64 .ptr .align 1 _Z7encryptPjS_S__param_0,
	.param .u64 .ptr .align 1 _Z7encryptPjS_S__param_1,
	.param .u64 .ptr .align 1 _Z7encryptPjS_S__param_2
)
{
	.reg .b16 	%rs<8>;
	.reg .b32 	%r<13>;
	.reg .b64 	%rd<11>;

	ld.param.u64 	%rd1, [_Z7encryptPjS_S__param_0];
	ld.param.u64 	%rd2, [_Z7encryptPjS_S__param_1];
	ld.param.u64 	%rd3, [_Z7encryptPjS_S__param_2];
	cvta.to.global.u64 	%rd4, %rd3;
	cvta.to.global.u64 	%rd5, %rd2;
	cvta.to.global.u64 	%rd6, %rd1;
	mov.u32 	%r1, %ctaid.x;
	mov.u32 	%r2, %ntid.x;
	mov.u32 	%r3, %tid.x;
	mad.lo.s32 	%r4, %r1, %r2, %r3;
	mul.wide.u32 	%rd7, %r4, 4;
	add.s64 	%rd8, %rd6, %rd7;
	ld.global.u32 	%r5, [%rd8];
	add.s64 	%rd9, %rd5, %rd7;
	ld.global.u32 	%r6, [%rd9];
	add.s32 	%r7, %r5, 192;
	cvt.s32.s8 	%r8, %r7;
	add.s32 	%r9, %r6, 192;
	cvt.s32.s8 	%r10, %r9;
	add.s32 	%r11, %r10, %r8;
	cvt.u16.u32 	%rs1, %r11;
	add.s16 	%rs2, %rs1, -1;
	shr.u16 	%rs3, %rs2, 10;
	add.s16 	%rs4, %rs2, %rs3;
	and.b16  	%rs5, %rs4, -64;
	sub.s16 	%rs6, %rs2, %rs5;
	add.s16 	%rs7, %rs6, 64;
	cvt.u32.u16 	%r12, %rs7;
	add.s64 	%rd10, %rd4, %rd7;
	st.global.u32 	[%rd10], %r12;
	ret;

}
	// .globl	_Z7decryptPjS_S_
.visible .entry _Z7decryptPjS_S_(
	.param .u64 .ptr .align 1 _Z7decryptPjS_S__param_0,
	.param .u64 .ptr .align 1 _Z7decryptPjS_S__param_1,
	.param .u64 .ptr .align 1 _Z7decryptPjS_S__param_2
)
{
	.reg .b16 	%rs<8>;
	.reg .b32 	%r<13>;
	.reg .b64 	%rd<11>;

	ld.param.u64 	%rd1, [_Z7decryptPjS_S__param_0];
	ld.param.u64 	%rd2, [_Z7decryptPjS_S__param_1];
	ld.param.u64 	%rd3, [_Z7decryptPjS_S__param_2];
	cvta.to.global.u64 	%rd4, %rd3;
	cvta.to.global.u64 	%rd5, %rd2;
	cvta.to.global.u64 	%rd6, %rd1;
	mov.u32 	%r1, %ctaid.x;
	mov.u32 	%r2, %ntid.x;
	mov.u32 	%r3, %tid.x;
	mad.lo.s32 	%r4, %r1, %r2, %r3;
	mul.wide.u32 	%rd7, %r4, 4;
	add.s64 	%rd8, %rd6, %rd7;
	ld.global.u32 	%r5, [%rd8];
	add.s64 	%rd9, %rd5, %rd7;
	ld.global.u32 	%r6, [%rd9];
	add.s32 	%r7, %r5, 192;
	cvt.s32.s8 	%r8, %r7;
	add.s32 	%r9, %r6, 192;
	cvt.s32.s8 	%r10, %r9;
	sub.s32 	%r11, %r8, %r10;
	cvt.u16.u32 	%rs1, %r11;
	add.s16 	%rs2, %rs1, 1;
	shr.u16 	%rs3, %rs2, 10;
	add.s16 	%rs4, %rs2, %rs3;
	and.b16  	%rs5, %rs4, -64;
	sub.s16 	%rs6, %rs2, %rs5;
	add.s16 	%rs7, %rs6, 64;
	cvt.u32.u16 	%r12, %rs7;
	add.s64 	%rd10, %rd4, %rd7;
	st.global.u32 	[%rd10], %r12;
	ret;

}


// ===== COMPILED SASS (sm_100) =====

	.target	sm_100

	.elftype	@"ET_EXEC"


//--------------------- .note.nv.tkinfo           --------------------------
	.section	.note.nv.tkinfo,"",@"SHT_NOTE"
	.sectionflags	@"SHF_NOTE_NV_TKINFO"
	.tkinfo
        /*0018*/ 	.word	0x00000002
        /*0030*/ 	.string	""
        /*0030*/ 	.string	"ptxas"
        /*0030*/ 	.string	"Cuda compilation tools, release 13.0, V13.0.88"
        /*0030*/ 	.string	"Build cuda_13.0.r13.0/compiler.36424714_0"
        /*0030*/ 	.string	"-arch sm_100 -m 64 "



//--------------------- .note.nv.cuinfo           --------------------------
	.section	.note.nv.cuinfo,"",@"SHT_NOTE"
	.sectionflags	@"SHF_NOTE_NV_CUINFO"
        /*0018*/ 	.short	0x0002
        /*001a*/ 	.short	0x0064
        /*001c*/ 	.short	0x0082
	.zero		2


//--------------------- .nv.info                  --------------------------
	.section	.nv.info,"",@"SHT_CUDA_INFO"
	.align	4


	//----- nvinfo : EIATTR_REGCOUNT
	.align		4
        /*0000*/ 	.byte	0x04, 0x2f
        /*0002*/ 	.short	(.L_1 - .L_0)
	.align		4
.L_0:
        /*0004*/ 	.word	index@(_Z7encryptPjS_S_)
        /*0008*/ 	.word	0x0000000e


	//----- nvinfo : EIATTR_FRAME_SIZE
	.align		4
.L_1:
        /*000c*/ 	.byte	0x04, 0x11
        /*000e*/ 	.short	(.L_3 - .L_2)
	.align		4
.L_2:
        /*0010*/ 	.word	index@(_Z7encryptPjS_S_)
        /*0014*/ 	.word	0x00000000


	//----- nvinfo : EIATTR_REGCOUNT
	.align		4
.L_3:
        /*0018*/ 	.byte	0x04, 0x2f
        /*001a*/ 	.short	(.L_5 - .L_4)
	.align		4
.L_4:
        /*001c*/ 	.word	index@(_Z7decryptPjS_S_)
        /*0020*/ 	.word	0x0000000e


	//----- nvinfo : EIATTR_FRAME_SIZE
	.align		4
.L_5:
        /*0024*/ 	.byte	0x04, 0x11
        /*0026*/ 	.short	(.L_7 - .L_6)
	.align		4
.L_6:
        /*0028*/ 	.word	index@(_Z7decryptPjS_S_)
        /*002c*/ 	.word	0x00000000


	//----- nvinfo : EIATTR_MIN_STACK_SIZE
	.align		4
.L_7:
        /*0030*/ 	.byte	0x04, 0x12
        /*0032*/ 	.short	(.L_9 - .L_8)
	.align		4
.L_8:
        /*0034*/ 	.word	index@(_Z7decryptPjS_S_)
        /*0038*/ 	.word	0x00000000


	//----- nvinfo : EIATTR_MIN_STACK_SIZE
	.align		4
.L_9:
        /*003c*/ 	.byte	0x04, 0x12
        /*003e*/ 	.short	(.L_11 - .L_10)
	.align		4
.L_10:
        /*0040*/ 	.word	index@(_Z7encryptPjS_S_)
        /*0044*/ 	.word	0x00000000
.L_11:


//--------------------- .nv.compat                --------------------------
	.section	.nv.compat,"",@"SHT_CUDA_COMPAT_INFO"
	.align	4
        /*0000*/ 	.byte	0x02, 0x09, 0x00, 0x00, 0x02, 0x02, 0x01, 0x00, 0x02, 0x05, 0x05, 0x00, 0x03, 0x07, 0x01, 0x01
        /*0010*/ 	.byte	0x02, 0x03, 0x00, 0x00, 0x02, 0x06, 0x01, 0x00, 0x04, 0x0b, 0x08, 0x00, 0x09, 0x00, 0x00, 0x00
        /*0020*/ 	.byte	0x00, 0x00, 0x00, 0x00


//--------------------- .nv.info._Z7decryptPjS_S_ --------------------------
	.section	.nv.info._Z7decryptPjS_S_,"",@"SHT_CUDA_INFO"
	.sectionflags	@""
	.align	4


	//----- nvinfo : EIATTR_CUDA_API_VERSION
	.align		4
        /*0000*/ 	.byte	0x04, 0x37
        /*0002*/ 	.short	(.L_13 - .L_12)
.L_12:
        /*0004*/ 	.word	0x00000082


	//----- nvinfo : EIATTR_KPARAM_INFO
	.align		4
.L_13:
        /*0008*/ 	.byte	0x04, 0x17
        /*000a*/ 	.short	(.L_15 - .L_14)
.L_14:
        /*000c*/ 	.word	0x00000000
        /*0010*/ 	.short	0x0002
        /*0012*/ 	.short	0x0010
        /*0014*/ 	.byte	0x00, 0xf5, 0x21, 0x00


	//----- nvinfo : EIATTR_KPARAM_INFO
	.align		4
.L_15:
        /*0018*/ 	.byte	0x04, 0x17
        /*001a*/ 	.short	(.L_17 - .L_16)
.L_16:
        /*001c*/ 	.word	0x00000000
        /*0020*/ 	.short	0x0001
        /*0022*/ 	.short	0x0008
        /*0024*/ 	.byte	0x00, 0xf5, 0x21, 0x00


	//----- nvinfo : EIATTR_KPARAM_INFO
	.align		4
.L_17:
        /*0028*/ 	.byte	0x04, 0x17
        /*002a*/ 	.short	(.L_19 - .L_18)
.L_18:
        /*002c*/ 	.word	0x00000000
        /*0030*/ 	.short	0x0000
        /*0032*/ 	.short	0x0000
        /*0034*/ 	.byte	0x00, 0xf5, 0x21, 0x00


	//----- nvinfo : EIATTR_SPARSE_MMA_MASK
	.align		4
.L_19:
        /*0038*/ 	.byte	0x03, 0x50
        /*003a*/ 	.short	0x0000


	//----- nvinfo : EIATTR_MAXREG_COUNT
	.align		4
        /*003c*/ 	.byte	0x03, 0x1b
        /*003e*/ 	.short	0x00ff


	//----- nvinfo : EIATTR_MERCURY_ISA_VERSION
	.align		4
        /*0040*/ 	.byte	0x03, 0x5f
        /*0042*/ 	.short	0x0101


	//----- nvinfo : EIATTR_VRC_CTA_INIT_COUNT
	.align		4
        /*0044*/ 	.byte	0x02, 0x4a
	.zero		1
	.zero		1


	//----- nvinfo : EIATTR_EXIT_INSTR_OFFSETS
	.align		4
        /*0048*/ 	.byte	0x04, 0x1c
        /*004a*/ 	.short	(.L_21 - .L_20)


	//   ....[0]....
.L_20:
        /*004c*/ 	.word	0x000001b0


	//----- nvinfo : EIATTR_CBANK_PARAM_SIZE
	.align		4
.L_21:
        /*0050*/ 	.byte	0x03, 0x19
        /*0052*/ 	.short	0x0018


	//----- nvinfo : EIATTR_PARAM_CBANK
	.align		4
        /*0054*/ 	.byte	0x04, 0x0a
        /*0056*/ 	.short	(.L_23 - .L_22)
	.align		4
.L_22:
        /*0058*/ 	.word	index@(.nv.constant0._Z7decryptPjS_S_)
        /*005c*/ 	.short	0x0380
        /*005e*/ 	.short	0x0018


	//----- nvinfo : EIATTR_SW_WAR
	.align		4
.L_23:
        /*0060*/ 	.byte	0x04, 0x36
        /*0062*/ 	.short	(.L_25 - .L_24)
.L_24:
        /*0064*/ 	.word	0x00000008
.L_25:


//--------------------- .nv.info._Z7encryptPjS_S_ --------------------------
	.section	.nv.info._Z7encryptPjS_S_,"",@"SHT_CUDA_INFO"
	.sectionflags	@""
	.align	4


	//----- nvinfo : EIATTR_CUDA_API_VERSION
	.align		4
        /*0000*/ 	.byte	0x04, 0x37
        /*0002*/ 	.short	(.L_27 - .L_26)
.L_26:
        /*0004*/ 	.word	0x00000082


	//----- nvinfo : EIATTR_KPARAM_INFO
	.align		4
.L_27:
        /*0008*/ 	.byte	0x04, 0x17
        /*000a*/ 	.short	(.L_29 - .L_28)
.L_28:
        /*000c*/ 	.word	0x00000000
        /*0010*/ 	.short	0x0002
        /*0012*/ 	.short	0x0010
        /*0014*/ 	.byte	0x00, 0xf5, 0x21, 0x00


	//----- nvinfo : EIATTR_KPARAM_INFO
	.align		4
.L_29:
        /*0018*/ 	.byte	0x04, 0x17
        /*001a*/ 	.short	(.L_31 - .L_30)
.L_30:
        /*001c*/ 	.word	0x00000000
        /*0020*/ 	.short	0x0001
        /*0022*/ 	.short	0x0008
        /*0024*/ 	.byte	0x00, 0xf5, 0x21, 0x00


	//----- nvinfo : EIATTR_KPARAM_INFO
	.align		4
.L_31:
        /*0028*/ 	.byte	0x04, 0x17
        /*002a*/ 	.short	(.L_33 - .L_32)
.L_32:
        /*002c*/ 	.word	0x00000000
        /*0030*/ 	.short	0x0000
        /*0032*/ 	.short	0x0000
        /*0034*/ 	.byte	0x00, 0xf5, 0x21, 0x00


	//----- nvinfo : EIATTR_SPARSE_MMA_MASK
	.align		4
.L_33:
        /*0038*/ 	.byte	0x03, 0x50
        /*003a*/ 	.short	0x0000


	//----- nvinfo : EIATTR_MAXREG_COUNT
	.align		4
        /*003c*/ 	.byte	0x03, 0x1b
        /*003e*/ 	.short	0x00ff


	//----- nvinfo : EIATTR_MERCURY_ISA_VERSION
	.align		4
        /*0040*/ 	.byte	0x03, 0x5f
        /*0042*/ 	.short	0x0101


	//----- nvinfo : EIATTR_VRC_CTA_INIT_COUNT
	.align		4
        /*0044*/ 	.byte	0x02, 0x4a
	.zero		1
	.zero		1


	//----- nvinfo : EIATTR_EXIT_INSTR_OFFSETS
	.align		4
        /*0048*/ 	.byte	0x04, 0x1c
        /*004a*/ 	.short	(.L_35 - .L_34)


	//   ....[0]....
.L_34:
        /*004c*/ 	.word	0x000001b0


	//----- nvinfo : EIATTR_CBANK_PARAM_SIZE
	.align		4
.L_35:
        /*0050*/ 	.byte	0x03, 0x19
        /*0052*/ 	.short	0x0018


	//----- nvinfo : EIATTR_PARAM_CBANK
	.align		4
        /*0054*/ 	.byte	0x04, 0x0a
        /*0056*/ 	.short	(.L_37 - .L_36)
	.align		4
.L_36:
        /*0058*/ 	.word	index@(.nv.constant0._Z7encryptPjS_S_)
        /*005c*/ 	.short	0x0380
        /*005e*/ 	.short	0x0018


	//----- nvinfo : EIATTR_SW_WAR
	.align		4
.L_37:
        /*0060*/ 	.byte	0x04, 0x36
        /*0062*/ 	.short	(.L_39 - .L_38)
.L_38:
        /*0064*/ 	.word	0x00000008
.L_39:


//--------------------- .nv.callgraph             --------------------------
	.section	.nv.callgraph,"",@"SHT_CUDA_CALLGRAPH"
	.align	4
	.sectionentsize	8
	.align		4
        /*0000*/ 	.word	0x00000000
	.align		4
        /*0004*/ 	.word	0xffffffff
	.align		4
        /*0008*/ 	.word	0x00000000
	.align		4
        /*000c*/ 	.word	0xfffffffe
	.align		4
        /*0010*/ 	.word	0x00000000
	.align		4
        /*0014*/ 	.word	0xfffffffd
	.align		4
        /*0018*/ 	.word	0x00000000
	.align		4
        /*001c*/ 	.word	0xfffffffc


//--------------------- .text._Z7decryptPjS_S_    --------------------------
	.section	.text._Z7decryptPjS_S_,"ax",@progbits
	.align	128
        .global         _Z7decryptPjS_S_
        .type           _Z7decryptPjS_S_,@function
        .size           _Z7decryptPjS_S_,(.L_x_2 - _Z7decryptPjS_S_)
        .other          _Z7decryptPjS_S_,@"STO_CUDA_ENTRY STV_DEFAULT"
_Z7decryptPjS_S_:
.text._Z7decryptPjS_S_:
[----:B------:R-:W-:Y:S01]  /*0000*/  LDC R1, c[0x0][0x37c] ;  /* 0x0000df00ff017b82 */ /* 0x000fe20000000800 */
[----:B------:R-:W0:Y:S07]  /*0010*/  S2R R0, SR_TID.X ;  /* 0x0000000000007919 */ /* 0x000e2e0000002100 */
[----:B------:R-:W0:Y:S01]  /*0020*/  S2UR UR6, SR_CTAID.X ;  /* 0x00000000000679c3 */ /* 0x000e220000002500 */
[----:B------:R-:W1:Y:S07]  /*0030*/  LDCU.64 UR4, c[0x0][0x358] ;  /* 0x00006b00ff0477ac */ /* 0x000e6e0008000a00 */
[----:B------:R-:W0:Y:S08]  /*0040*/  LDC R9, c[0x0][0x360] ;  /* 0x0000d800ff097b82 */ /* 0x000e300000000800 */
[----:B------:R-:W2:Y:S08]  /*0050*/  LDC.64 R2, c[0x0][0x380] ;  /* 0x0000e000ff027b82 */ /* 0x000eb00000000a00 */
[----:B------:R-:W3:Y:S01]  /*0060*/  LDC.64 R4, c[0x0][0x388] ;  /* 0x0000e200ff047b82 */ /* 0x000ee20000000a00 */
[----:B0-----:R-:W-:-:S04]  /*0070*/  IMAD R9, R9, UR6, R0 ;  /* 0x0000000609097c24 */ /* 0x001fc8000f8e0200 */
[----:B--2---:R-:W-:-:S06]  /*0080*/  IMAD.WIDE.U32 R2, R9, 0x4, R2 ;  /* 0x0000000409027825 */ /* 0x004fcc00078e0002 */
[----:B-1----:R-:W2:Y:S01]  /*0090*/  LDG.E R2, desc[UR4][R2.64] ;  /* 0x0000000402027981 */ /* 0x002ea2000c1e1900 */
[----:B---3--:R-:W-:-:S06]  /*00a0*/  IMAD.WIDE.U32 R4, R9, 0x4, R4 ;  /* 0x0000000409047825 */ /* 0x008fcc00078e0004 */
[----:B------:R-:W3:Y:S01]  /*00b0*/  LDG.E R4, desc[UR4][R4.64] ;  /* 0x0000000404047981 */ /* 0x000ee2000c1e1900 */
[----:B--2---:R-:W-:Y:S02]  /*00c0*/  VIADD R0, R2, 0xc0 ;  /* 0x000000c002007836 */ /* 0x004fe40000000000 */
[----:B---3--:R-:W-:-:S03]  /*00d0*/  VIADD R6, R4, 0xc0 ;  /* 0x000000c004067836 */ /* 0x008fc60000000000 */
[----:B------:R-:W-:Y:S02]  /*00e0*/  PRMT R0, R0, 0x8880, RZ ;  /* 0x0000888000007816 */ /* 0x000fe400000000ff */
[----:B------:R-:W-:-:S04]  /*00f0*/  PRMT R7, R6, 0x8880, RZ ;  /* 0x0000888006077816 */ /* 0x000fc800000000ff */
[----:B------:R-:W-:Y:S02]  /*0100*/  IADD3 R0, PT, PT, R0, 0x1, -R7 ;  /* 0x0000000100007810 */ /* 0x000fe40007ffe807 */
[----:B------:R-:W0:Y:S02]  /*0110*/  LDC.64 R6, c[0x0][0x390] ;  /* 0x0000e400ff067b82 */ /* 0x000e240000000a00 */
[----:B------:R-:W-:-:S04]  /*0120*/  LOP3.LUT R11, R0, 0xffff, RZ, 0xc0, !PT ;  /* 0x0000ffff000b7812 */ /* 0x000fc800078ec0ff */
[----:B------:R-:W-:-:S04]  /*0130*/  LEA.HI R2, R11, R0, RZ, 0x16 ;  /* 0x000000000b027211 */ /* 0x000fc800078fb0ff */
[----:B------:R-:W-:-:S05]  /*0140*/  LOP3.LUT R2, R2, 0xffc0, RZ, 0xc0, !PT ;  /* 0x0000ffc002027812 */ /* 0x000fca00078ec0ff */
[----:B------:R-:W-:-:S05]  /*0150*/  IMAD.MOV R2, RZ, RZ, -R2 ;  /* 0x000000ffff027224 */ /* 0x000fca00078e0a02 */
[----:B------:R-:W-:-:S04]  /*0160*/  PRMT R3, R2, 0x7710, RZ ;  /* 0x0000771002037816 */ /* 0x000fc800000000ff */
[----:B------:R-:W-:Y:S01]  /*0170*/  IADD3 R0, PT, PT, R0, 0x40, R3 ;  /* 0x0000004000007810 */ /* 0x000fe20007ffe003 */
[----:B0-----:R-:W-:-:S03]  /*0180*/  IMAD.WIDE.U32 R2, R9, 0x4, R6 ;  /* 0x0000000409027825 */ /* 0x001fc600078e0006 */
[----:B------:R-:W-:-:S05]  /*0190*/  LOP3.LUT R5, R0, 0xffff, RZ, 0xc0, !PT ;  /* 0x0000ffff00057812 */ /* 0x000fca00078ec0ff */
[----:B------:R-:W-:Y:S01]  /*01a0*/  STG.E desc[UR4][R2.64], R5 ;  /* 0x0000000502007986 */ /* 0x000fe2000c101904 */
[----:B------:R-:W-:Y:S05]  /*01b0*/  EXIT ;  /* 0x000000000000794d */ /* 0x000fea0003800000 */
.L_x_0:
[----:B------:R-:W-:-:S00]  /*01c0*/  BRA `(.L_x_0) ;  /* 0xfffffffc00fc7947 */ /* 0x000fc0000383ffff */
[----:B------:R-:W-:-:S00]  /*01d0*/  NOP ;  /* 0x0000000000007918 */ /* 0x000fc00000000000 */
        /* <DEDUP_REMOVED lines=10> */
.L_x_2:


//--------------------- .text._Z7encryptPjS_S_    --------------------------
	.section	.text._Z7encryptPjS_S_,"ax",@progbits
	.align	128
        .global         _Z7encryptPjS_S_
        .type           _Z7encryptPjS_S_,@function
        .size           _Z7encryptPjS_S_,(.L_x_3 - _Z7encryptPjS_S_)
        .other          _Z7encryptPjS_S_,@"STO_CUDA_ENTRY STV_DEFAULT"
_Z7encryptPjS_S_:
.text._Z7encryptPjS_S_:
        /* <DEDUP_REMOVED lines=16> */
[----:B------:R-:W-:Y:S02]  /*0100*/  IADD3 R0, PT, PT, R7, -0x1, R0 ;  /* 0xffffffff07007810 */ /* 0x000fe40007ffe000 */
        /* <DEDUP_REMOVED lines=11> */
.L_x_1:
        /* <DEDUP_REMOVED lines=12> */
.L_x_3:


//--------------------- .nv.shared.reserved.0     --------------------------
	.section	.nv.shared.reserved.0,"aw",@nobits
	.weak		__nv_reservedSMEM_offset_0_alias
	.size		__nv_reservedSMEM_offset_0_alias, 0, 64
	.other		__nv_reservedSMEM_offset_0_alias,@"STO_CUDA_RESERVED_SHARED STV_DEFAULT"
__nv_reservedSMEM_offset_0_alias:
	.zero		0
	.zero		64


//--------------------- .nv.constant0._Z7decryptPjS_S_ --------------------------
	.section	.nv.constant0._Z7decryptPjS_S_,"a",@progbits
	.sectionflags	@""
	.align	4
.nv.constant0._Z7decryptPjS_S_:
	.zero		920


//--------------------- .nv.constant0._Z7encryptPjS_S_ --------------------------
	.section	.nv.constant0._Z7encryptPjS_S_,"a",@progbits
	.sectionflags	@""
	.align	4
.nv.constant0._Z7encryptPjS_S_:
	.zero		920


//--------------------- SYMBOLS --------------------------

	.type		.nv.reservedSmem.offset0,@object
	.size		.nv.reservedSmem.offset0,0x4
